//
// Generated by NVIDIA NVVM Compiler
//
// Compiler Build ID: CL-36424714
// Cuda compilation tools, release 13.0, V13.0.88
// Based on NVVM 20.0.0
//

.version 9.0
.target sm_100
.address_size 64

	// .globl	_Z6vecSumPiS_i
// _ZZ6vecSumPiS_iE1c has been demoted

.visible .entry _Z6vecSumPiS_i(
	.param .u64 .ptr .align 1 _Z6vecSumPiS_i_param_0,
	.param .u64 .ptr .align 1 _Z6vecSumPiS_i_param_1,
	.param .u32 _Z6vecSumPiS_i_param_2
)
{
	.reg .pred 	%p<3>;
	.reg .b32 	%r<13>;
	.reg .b64 	%rd<10>;
	// demoted variable
	.shared .align 4 .b8 _ZZ6vecSumPiS_iE1c[256];
	ld.param.u64 	%rd3, [_Z6vecSumPiS_i_param_0];
	ld.param.u64 	%rd2, [_Z6vecSumPiS_i_param_1];
	ld.param.u32 	%r3, [_Z6vecSumPiS_i_param_2];
	cvta.to.global.u64 	%rd1, %rd3;
	mov.u32 	%r4, %ntid.x;
	mov.u32 	%r5, %ctaid.x;
	mov.u32 	%r6, %tid.x;
	mad.lo.s32 	%r1, %r4, %r5, %r6;
	setp.ge.s32 	%p1, %r1, %r3;
	shl.b32 	%r7, %r6, 2;
	mov.u32 	%r8, _ZZ6vecSumPiS_iE1c;
	add.s32 	%r2, %r8, %r7;
	@%p1 bra 	$L__BB0_2;
	cvta.to.global.u64 	%rd4, %rd2;
	mul.wide.s32 	%rd5, %r1, 4;
	add.s64 	%rd6, %rd1, %rd5;
	ld.global.u32 	%r9, [%rd6];
	add.s64 	%rd7, %rd4, %rd5;
	ld.global.u32 	%r10, [%rd7];
	add.s32 	%r11, %r10, %r9;
	st.shared.u32 	[%r2], %r11;
$L__BB0_2:
	setp.ge.s32 	%p2, %r1, %r3;
	bar.sync 	0;
	@%p2 bra 	$L__BB0_4;
	ld.shared.u32 	%r12, [%r2];
	mul.wide.s32 	%rd8, %r1, 4;
	add.s64 	%rd9, %rd1, %rd8;
	st.global.u32 	[%rd9], %r12;
$L__BB0_4:
	ret;

}


// ===== COMPILED SASS (sm_100) =====

	.target	sm_100

	.elftype	@"ET_EXEC"


//--------------------- .note.nv.tkinfo           --------------------------
	.section	.note.nv.tkinfo,"",@"SHT_NOTE"
	.sectionflags	@"SHF_NOTE_NV_TKINFO"
	.tkinfo
        /*0018*/ 	.word	0x00000002
        /*0030*/ 	.string	""
        /*0030*/ 	.string	"ptxas"
        /*0030*/ 	.string	"Cuda compilation tools, release 13.0, V13.0.88"
        /*0030*/ 	.string	"Build cuda_13.0.r13.0/compiler.36424714_0"
        /*0030*/ 	.string	"-arch sm_100 -m 64 "



//--------------------- .note.nv.cuinfo           --------------------------
	.section	.note.nv.cuinfo,"",@"SHT_NOTE"
	.sectionflags	@"SHF_NOTE_NV_CUINFO"
        /*0018*/ 	.short	0x0002
        /*001a*/ 	.short	0x0064
        /*001c*/ 	.short	0x0082
	.zero		2


//--------------------- .nv.info                  --------------------------
	.section	.nv.info,"",@"SHT_CUDA_INFO"
	.align	4


	//----- nvinfo : EIATTR_REGCOUNT
	.align		4
        /*0000*/ 	.byte	0x04, 0x2f
        /*0002*/ 	.short	(.L_1 - .L_0)
	.align		4
.L_0:
        /*0004*/ 	.word	index@(_Z6vecSumPiS_i)
        /*0008*/ 	.word	0x0000000c


	//----- nvinfo : EIATTR_FRAME_SIZE
	.align		4
.L_1:
        /*000c*/ 	.byte	0x04, 0x11
        /*000e*/ 	.short	(.L_3 - .L_2)
	.align		4
.L_2:
        /*0010*/ 	.word	index@(_Z6vecSumPiS_i)
        /*0014*/ 	.word	0x00000000


	//----- nvinfo : EIATTR_MIN_STACK_SIZE
	.align		4
.L_3:
        /*0018*/ 	.byte	0x04, 0x12
        /*001a*/ 	.short	(.L_5 - .L_4)
	.align		4
.L_4:
        /*001c*/ 	.word	index@(_Z6vecSumPiS_i)
        /*0020*/ 	.word	0x00000000
.L_5:


//--------------------- .nv.compat                --------------------------
	.section	.nv.compat,"",@"SHT_CUDA_COMPAT_INFO"
	.align	4
        /*0000*/ 	.byte	0x02, 0x09, 0x00, 0x00, 0x02, 0x02, 0x01, 0x00, 0x02, 0x05, 0x05, 0x00, 0x03, 0x07, 0x01, 0x01
        /*0010*/ 	.byte	0x02, 0x03, 0x00, 0x00, 0x02, 0x06, 0x01, 0x00, 0x04, 0x0b, 0x08, 0x00, 0x09, 0x00, 0x00, 0x00
        /*0020*/ 	.byte	0x00, 0x00, 0x00, 0x00


//--------------------- .nv.info._Z6vecSumPiS_i   --------------------------
	.section	.nv.info._Z6vecSumPiS_i,"",@"SHT_CUDA_INFO"
	.sectionflags	@""
	.align	4


	//----- nvinfo : EIATTR_CUDA_API_VERSION
	.align		4
        /*0000*/ 	.byte	0x04, 0x37
        /*0002*/ 	.short	(.L_7 - .L_6)
.L_6:
        /*0004*/ 	.word	0x00000082


	//----- nvinfo : EIATTR_KPARAM_INFO
	.align		4
.L_7:
        /*0008*/ 	.byte	0x04, 0x17
        /*000a*/ 	.short	(.L_9 - .L_8)
.L_8:
        /*000c*/ 	.word	0x00000000
        /*0010*/ 	.short	0x0002
        /*0012*/ 	.short	0x0010
        /*0014*/ 	.byte	0x00, 0xf0, 0x11, 0x00


	//----- nvinfo : EIATTR_KPARAM_INFO
	.align		4
.L_9:
        /*0018*/ 	.byte	0x04, 0x17
        /*001a*/ 	.short	(.L_11 - .L_10)
.L_10:
        /*001c*/ 	.word	0x00000000
        /*0020*/ 	.short	0x0001
        /*0022*/ 	.short	0x0008
        /*0024*/ 	.byte	0x00, 0xf5, 0x21, 0x00


	//----- nvinfo : EIATTR_KPARAM_INFO
	.align		4
.L_11:
        /*0028*/ 	.byte	0x04, 0x17
        /*002a*/ 	.short	(.L_13 - .L_12)
.L_12:
        /*002c*/ 	.word	0x00000000
        /*0030*/ 	.short	0x0000
        /*0032*/ 	.short	0x0000
        /*0034*/ 	.byte	0x00, 0xf5, 0x21, 0x00


	//----- nvinfo : EIATTR_SPARSE_MMA_MASK
	.align		4
.L_13:
        /*0038*/ 	.byte	0x03, 0x50
        /*003a*/ 	.short	0x0000


	//----- nvinfo : EIATTR_MAXREG_COUNT
	.align		4
        /*003c*/ 	.byte	0x03, 0x1b
        /*003e*/ 	.short	0x00ff


	//----- nvinfo : EIATTR_NUM_BARRIERS
	.align		4
        /*0040*/ 	.byte	0x02, 0x4c
        /*0042*/ 	.byte	0x01
	.zero		1


	//----- nvinfo : EIATTR_MERCURY_ISA_VERSION
	.align		4
        /*0044*/ 	.byte	0x03, 0x5f
        /*0046*/ 	.short	0x0101


	//----- nvinfo : EIATTR_VRC_CTA_INIT_COUNT
	.align		4
        /*0048*/ 	.byte	0x02, 0x4a
	.zero		1
	.zero		1


	//----- nvinfo : EIATTR_EXIT_INSTR_OFFSETS
	.align		4
        /*004c*/ 	.byte	0x04, 0x1c
        /*004e*/ 	.short	(.L_15 - .L_14)


	//   ....[0]....
.L_14:
        /*0050*/ 	.word	0x00000150


	//   ....[1]....
        /*0054*/ 	.word	0x000001a0


	//----- nvinfo : EIATTR_CBANK_PARAM_SIZE
	.align		4
.L_15:
        /*0058*/ 	.byte	0x03, 0x19
        /*005a*/ 	.short	0x0014


	//----- nvinfo : EIATTR_PARAM_CBANK
	.align		4
        /*005c*/ 	.byte	0x04, 0x0a
        /*005e*/ 	.short	(.L_17 - .L_16)
	.align		4
.L_16:
        /*0060*/ 	.word	index@(.nv.constant0._Z6vecSumPiS_i)
        /*0064*/ 	.short	0x0380
        /*0066*/ 	.short	0x0014


	//----- nvinfo : EIATTR_SW_WAR
	.align		4
.L_17:
        /*0068*/ 	.byte	0x04, 0x36
        /*006a*/ 	.short	(.L_19 - .L_18)
.L_18:
        /*006c*/ 	.word	0x00000008
.L_19:


//--------------------- .nv.callgraph             --------------------------
	.section	.nv.callgraph,"",@"SHT_CUDA_CALLGRAPH"
	.align	4
	.sectionentsize	8
	.align		4
        /*0000*/ 	.word	0x00000000
	.align		4
        /*0004*/ 	.word	0xffffffff
	.align		4
        /*0008*/ 	.word	0x00000000
	.align		4
        /*000c*/ 	.word	0xfffffffe
	.align		4
        /*0010*/ 	.word	0x00000000
	.align		4
        /*0014*/ 	.word	0xfffffffd
	.align		4
        /*0018*/ 	.word	0x00000000
	.align		4
        /*001c*/ 	.word	0xfffffffc


//--------------------- .text._Z6vecSumPiS_i      --------------------------
	.section	.text._Z6vecSumPiS_i,"ax",@progbits
	.align	128
        .global         _Z6vecSumPiS_i
        .type           _Z6vecSumPiS_i,@function
        .size           _Z6vecSumPiS_i,(.L_x_1 - _Z6vecSumPiS_i)
        .other          _Z6vecSumPiS_i,@"STO_CUDA_ENTRY STV_DEFAULT"
_Z6vecSumPiS_i:
.text._Z6vecSumPiS_i:
[----:B------:R-:W-:Y:S01]  /*0000*/  LDC R1, c[0x0][0x37c] ;  /* 0x0000df00ff017b82 */ /* 0x000fe20000000800 */
[----:B------:R-:W0:Y:S01]  /*0010*/  S2R R7, SR_CTAID.X ;  /* 0x0000000000077919 */ /* 0x000e220000002500 */
[----:B------:R-:W0:Y:S06]  /*0020*/  LDCU UR4, c[0x0][0x360] ;  /* 0x00006c00ff0477ac */ /* 0x000e2c0008000800 */
[----:B------:R-:W1:Y:S01]  /*0030*/  LDC.64 R2, c[0x0][0x380] ;  /* 0x0000e000ff027b82 */ /* 0x000e620000000a00 */
[----:B------:R-:W0:Y:S01]  /*0040*/  S2R R0, SR_TID.X ;  /* 0x0000000000007919 */ /* 0x000e220000002100 */
[----:B------:R-:W2:Y:S01]  /*0050*/  LDCU UR5, c[0x0][0x390] ;  /* 0x00007200ff0577ac */ /* 0x000ea20008000800 */
[----:B------:R-:W3:Y:S05]  /*0060*/  LDCU.64 UR6, c[0x0][0x358] ;  /* 0x00006b00ff0677ac */ /* 0x000eea0008000a00 */
[----:B------:R-:W4:Y:S01]  /*0070*/  LDC.64 R4, c[0x0][0x388] ;  /* 0x0000e200ff047b82 */ /* 0x000f220000000a00 */
[----:B0-----:R-:W-:-:S05]  /*0080*/  IMAD R7, R7, UR4, R0 ;  /* 0x0000000407077c24 */ /* 0x001fca000f8e0200 */
[----:B--2---:R-:W-:-:S13]  /*0090*/  ISETP.GE.AND P0, PT, R7, UR5, PT ;  /* 0x0000000507007c0c */ /* 0x004fda000bf06270 */
[----:B-1----:R-:W-:-:S04]  /*00a0*/  @!P0 IMAD.WIDE R2, R7, 0x4, R2 ;  /* 0x0000000407028825 */ /* 0x002fc800078e0202 */
[----:B----4-:R-:W-:Y:S02]  /*00b0*/  @!P0 IMAD.WIDE R4, R7, 0x4, R4 ;  /* 0x0000000407048825 */ /* 0x010fe400078e0204 */
[----:B---3--:R-:W2:Y:S04]  /*00c0*/  @!P0 LDG.E R2, desc[UR6][R2.64] ;  /* 0x0000000602028981 */ /* 0x008ea8000c1e1900 */
[----:B------:R-:W2:Y:S01]  /*00d0*/  @!P0 LDG.E R5, desc[UR6][R4.64] ;  /* 0x0000000604058981 */ /* 0x000ea2000c1e1900 */
[----:B------:R-:W0:Y:S01]  /*00e0*/  S2UR UR5, SR_CgaCtaId ;  /* 0x00000000000579c3 */ /* 0x000e220000008800 */
[----:B------:R-:W-:Y:S02]  /*00f0*/  UMOV UR4, 0x400 ;  /* 0x0000040000047882 */ /* 0x000fe40000000000 */
[----:B0-----:R-:W-:-:S06]  /*0100*/  ULEA UR4, UR5, UR4, 0x18 ;  /* 0x0000000405047291 */ /* 0x001fcc000f8ec0ff */
[----:B------:R-:W-:Y:S02]  /*0110*/  LEA R0, R0, UR4, 0x2 ;  /* 0x0000000400007c11 */ /* 0x000fe4000f8e10ff */
[----:B--2---:R-:W-:-:S05]  /*0120*/  @!P0 IADD3 R9, PT, PT, R2, R5, RZ ;  /* 0x0000000502098210 */ /* 0x004fca0007ffe0ff */
[----:B------:R0:W-:Y:S01]  /*0130*/  @!P0 STS [R0], R9 ;  /* 0x0000000900008388 */ /* 0x0001e20000000800 */
[----:B------:R-:W-:Y:S06]  /*0140*/  BAR.SYNC.DEFER_BLOCKING 0x0 ;  /* 0x0000000000007b1d */ /* 0x000fec0000010000 */
[----:B------:R-:W-:Y:S05]  /*0150*/  @P0 EXIT ;  /* 0x000000000000094d */ /* 0x000fea0003800000 */
[----:B------:R-:W1:Y:S01]  /*0160*/  LDS R5, [R0] ;  /* 0x0000000000057984 */ /* 0x000e620000000800 */
[----:B------:R-:W2:Y:S02]  /*0170*/  LDC.64 R2, c[0x0][0x380] ;  /* 0x0000e000ff027b82 */ /* 0x000ea40000000a00 */
[----:B--2---:R-:W-:-:S05]  /*0180*/  IMAD.WIDE R2, R7, 0x4, R2 ;  /* 0x0000000407027825 */ /* 0x004fca00078e0202 */
[----:B-1----:R-:W-:Y:S01]  /*0190*/  STG.E desc[UR6][R2.64], R5 ;  /* 0x0000000502007986 */ /* 0x002fe2000c101906 */
[----:B------:R-:W-:Y:S05]  /*01a0*/  EXIT ;  /* 0x000000000000794d */ /* 0x000fea0003800000 */
.L_x_0:
[----:B------:R-:W-:-:S00]  /*01b0*/  BRA `(.L_x_0) ;  /* 0xfffffffc00fc7947 */ /* 0x000fc0000383ffff */
[----:B------:R-:W-:-:S00]  /*01c0*/  NOP ;  /* 0x0000000000007918 */ /* 0x000fc00000000000 */
        /* <DEDUP_REMOVED lines=11> */
.L_x_1:


//--------------------- .nv.shared._Z6vecSumPiS_i --------------------------
	.section	.nv.shared._Z6vecSumPiS_i,"aw",@nobits
	.sectionflags	@""
	.align	4
.nv.shared._Z6vecSumPiS_i:
	.zero		1280


//--------------------- .nv.shared.reserved.0     --------------------------
	.section	.nv.shared.reserved.0,"aw",@nobits
	.weak		__nv_reservedSMEM_offset_0_alias
	.size		__nv_reservedSMEM_offset_0_alias, 0, 64
	.other		__nv_reservedSMEM_offset_0_alias,@"STO_CUDA_RESERVED_SHARED STV_DEFAULT"
__nv_reservedSMEM_offset_0_alias:
	.zero		0
	.zero		64


//--------------------- .nv.constant0._Z6vecSumPiS_i --------------------------
	.section	.nv.constant0._Z6vecSumPiS_i,"a",@progbits
	.sectionflags	@""
	.align	4
.nv.constant0._Z6vecSumPiS_i:
	.zero		916


//--------------------- SYMBOLS --------------------------

	.type		.nv.reservedSmem.offset0,@object
	.size		.nv.reservedSmem.offset0,0x4
	.type		.nv.reservedSmem.cap,@object
	.size		.nv.reservedSmem.cap,0x4
